//
// Generated by NVIDIA NVVM Compiler
//
// Compiler Build ID: CL-36424714
// Cuda compilation tools, release 13.0, V13.0.88
// Based on NVVM 20.0.0
//

.version 9.0
.target sm_100
.address_size 64

	// .globl	_Z5SAXPYPdS_d

.visible .entry _Z5SAXPYPdS_d(
	.param .u64 .ptr .align 1 _Z5SAXPYPdS_d_param_0,
	.param .u64 .ptr .align 1 _Z5SAXPYPdS_d_param_1,
	.param .f64 _Z5SAXPYPdS_d_param_2
)
{
	.reg .pred 	%p<7>;
	.reg .b32 	%r<30>;
	.reg .b64 	%rd<18>;
	.reg .b64 	%fd<17>;

	ld.param.u64 	%rd3, [_Z5SAXPYPdS_d_param_0];
	ld.param.u64 	%rd4, [_Z5SAXPYPdS_d_param_1];
	ld.param.f64 	%fd1, [_Z5SAXPYPdS_d_param_2];
	cvta.to.global.u64 	%rd1, %rd4;
	cvta.to.global.u64 	%rd2, %rd3;
	mov.u32 	%r12, %ctaid.x;
	mov.u32 	%r13, %ntid.x;
	mov.u32 	%r14, %tid.x;
	mad.lo.s32 	%r28, %r12, %r13, %r14;
	mov.u32 	%r15, %nctaid.x;
	mul.lo.s32 	%r2, %r13, %r15;
	setp.gt.s32 	%p1, %r28, 99999;
	@%p1 bra 	$L__BB0_7;
	add.s32 	%r16, %r28, %r2;
	max.s32 	%r17, %r16, 100000;
	setp.lt.s32 	%p2, %r16, 100000;
	selp.u32 	%r18, 1, 0, %p2;
	add.s32 	%r19, %r16, %r18;
	sub.s32 	%r20, %r17, %r19;
	div.u32 	%r21, %r20, %r2;
	add.s32 	%r3, %r21, %r18;
	and.b32  	%r22, %r3, 3;
	setp.eq.s32 	%p3, %r22, 3;
	@%p3 bra 	$L__BB0_4;
	add.s32 	%r23, %r3, 1;
	and.b32  	%r24, %r23, 3;
	neg.s32 	%r26, %r24;
$L__BB0_3:
	.pragma "nounroll";
	mul.wide.s32 	%rd5, %r28, 8;
	add.s64 	%rd6, %rd1, %rd5;
	add.s64 	%rd7, %rd2, %rd5;
	ld.global.f64 	%fd2, [%rd7];
	ld.global.f64 	%fd3, [%rd6];
	fma.rn.f64 	%fd4, %fd1, %fd2, %fd3;
	st.global.f64 	[%rd6], %fd4;
	add.s32 	%r28, %r28, %r2;
	add.s32 	%r26, %r26, 1;
	setp.ne.s32 	%p4, %r26, 0;
	@%p4 bra 	$L__BB0_3;
$L__BB0_4:
	setp.lt.u32 	%p5, %r3, 3;
	@%p5 bra 	$L__BB0_7;
	mul.wide.s32 	%rd11, %r2, 8;
	shl.b32 	%r25, %r2, 2;
$L__BB0_6:
	mul.wide.s32 	%rd8, %r28, 8;
	add.s64 	%rd9, %rd2, %rd8;
	ld.global.f64 	%fd5, [%rd9];
	add.s64 	%rd10, %rd1, %rd8;
	ld.global.f64 	%fd6, [%rd10];
	fma.rn.f64 	%fd7, %fd1, %fd5, %fd6;
	st.global.f64 	[%rd10], %fd7;
	add.s64 	%rd12, %rd9, %rd11;
	ld.global.f64 	%fd8, [%rd12];
	add.s64 	%rd13, %rd10, %rd11;
	ld.global.f64 	%fd9, [%rd13];
	fma.rn.f64 	%fd10, %fd1, %fd8, %fd9;
	st.global.f64 	[%rd13], %fd10;
	add.s64 	%rd14, %rd12, %rd11;
	ld.global.f64 	%fd11, [%rd14];
	add.s64 	%rd15, %rd13, %rd11;
	ld.global.f64 	%fd12, [%rd15];
	fma.rn.f64 	%fd13, %fd1, %fd11, %fd12;
	st.global.f64 	[%rd15], %fd13;
	add.s64 	%rd16, %rd14, %rd11;
	ld.global.f64 	%fd14, [%rd16];
	add.s64 	%rd17, %rd15, %rd11;
	ld.global.f64 	%fd15, [%rd17];
	fma.rn.f64 	%fd16, %fd1, %fd14, %fd15;
	st.global.f64 	[%rd17], %fd16;
	add.s32 	%r28, %r25, %r28;
	setp.lt.s32 	%p6, %r28, 100000;
	@%p6 bra 	$L__BB0_6;
$L__BB0_7:
	ret;

}


// ===== COMPILED SASS (sm_100) =====

	.target	sm_100

	.elftype	@"ET_EXEC"


//--------------------- .note.nv.tkinfo           --------------------------
	.section	.note.nv.tkinfo,"",@"SHT_NOTE"
	.sectionflags	@"SHF_NOTE_NV_TKINFO"
	.tkinfo
        /*0018*/ 	.word	0x00000002
        /*0030*/ 	.string	""
        /*0030*/ 	.string	"ptxas"
        /*0030*/ 	.string	"Cuda compilation tools, release 13.0, V13.0.88"
        /*0030*/ 	.string	"Build cuda_13.0.r13.0/compiler.36424714_0"
        /*0030*/ 	.string	"-arch sm_100 -m 64 "



//--------------------- .note.nv.cuinfo           --------------------------
	.section	.note.nv.cuinfo,"",@"SHT_NOTE"
	.sectionflags	@"SHF_NOTE_NV_CUINFO"
        /*0018*/ 	.short	0x0002
        /*001a*/ 	.short	0x0064
        /*001c*/ 	.short	0x0082
	.zero		2


//--------------------- .nv.info                  --------------------------
	.section	.nv.info,"",@"SHT_CUDA_INFO"
	.align	4


	//----- nvinfo : EIATTR_REGCOUNT
	.align		4
        /*0000*/ 	.byte	0x04, 0x2f
        /*0002*/ 	.short	(.L_1 - .L_0)
	.align		4
.L_0:
        /*0004*/ 	.word	index@(_Z5SAXPYPdS_d)
        /*0008*/ 	.word	0x00000018


	//----- nvinfo : EIATTR_FRAME_SIZE
	.align		4
.L_1:
        /*000c*/ 	.byte	0x04, 0x11
        /*000e*/ 	.short	(.L_3 - .L_2)
	.align		4
.L_2:
        /*0010*/ 	.word	index@(_Z5SAXPYPdS_d)
        /*0014*/ 	.word	0x00000000


	//----- nvinfo : EIATTR_MIN_STACK_SIZE
	.align		4
.L_3:
        /*0018*/ 	.byte	0x04, 0x12
        /*001a*/ 	.short	(.L_5 - .L_4)
	.align		4
.L_4:
        /*001c*/ 	.word	index@(_Z5SAXPYPdS_d)
        /*0020*/ 	.word	0x00000000
.L_5:


//--------------------- .nv.compat                --------------------------
	.section	.nv.compat,"",@"SHT_CUDA_COMPAT_INFO"
	.align	4
        /*0000*/ 	.byte	0x02, 0x09, 0x00, 0x00, 0x02, 0x02, 0x01, 0x00, 0x02, 0x05, 0x05, 0x00, 0x03, 0x07, 0x01, 0x01
        /*0010*/ 	.byte	0x02, 0x03, 0x00, 0x00, 0x02, 0x06, 0x01, 0x00, 0x04, 0x0b, 0x08, 0x00, 0x01, 0x00, 0x00, 0x00
        /*0020*/ 	.byte	0x00, 0x00, 0x00, 0x00


//--------------------- .nv.info._Z5SAXPYPdS_d    --------------------------
	.section	.nv.info._Z5SAXPYPdS_d,"",@"SHT_CUDA_INFO"
	.sectionflags	@""
	.align	4


	//----- nvinfo : EIATTR_CUDA_API_VERSION
	.align		4
        /*0000*/ 	.byte	0x04, 0x37
        /*0002*/ 	.short	(.L_7 - .L_6)
.L_6:
        /*0004*/ 	.word	0x00000082


	//----- nvinfo : EIATTR_KPARAM_INFO
	.align		4
.L_7:
        /*0008*/ 	.byte	0x04, 0x17
        /*000a*/ 	.short	(.L_9 - .L_8)
.L_8:
        /*000c*/ 	.word	0x00000000
        /*0010*/ 	.short	0x0002
        /*0012*/ 	.short	0x0010
        /*0014*/ 	.byte	0x00, 0xf0, 0x21, 0x00


	//----- nvinfo : EIATTR_KPARAM_INFO
	.align		4
.L_9:
        /*0018*/ 	.byte	0x04, 0x17
        /*001a*/ 	.short	(.L_11 - .L_10)
.L_10:
        /*001c*/ 	.word	0x00000000
        /*0020*/ 	.short	0x0001
        /*0022*/ 	.short	0x0008
        /*0024*/ 	.byte	0x00, 0xf5, 0x21, 0x00


	//----- nvinfo : EIATTR_KPARAM_INFO
	.align		4
.L_11:
        /*0028*/ 	.byte	0x04, 0x17
        /*002a*/ 	.short	(.L_13 - .L_12)
.L_12:
        /*002c*/ 	.word	0x00000000
        /*0030*/ 	.short	0x0000
        /*0032*/ 	.short	0x0000
        /*0034*/ 	.byte	0x00, 0xf5, 0x21, 0x00


	//----- nvinfo : EIATTR_SPARSE_MMA_MASK
	.align		4
.L_13:
        /*0038*/ 	.byte	0x03, 0x50
        /*003a*/ 	.short	0x0000


	//----- nvinfo : EIATTR_MAXREG_COUNT
	.align		4
        /*003c*/ 	.byte	0x03, 0x1b
        /*003e*/ 	.short	0x00ff


	//----- nvinfo : EIATTR_MERCURY_ISA_VERSION
	.align		4
        /*0040*/ 	.byte	0x03, 0x5f
        /*0042*/ 	.short	0x0101


	//----- nvinfo : EIATTR_VRC_CTA_INIT_COUNT
	.align		4
        /*0044*/ 	.byte	0x02, 0x4a
	.zero		1
	.zero		1


	//----- nvinfo : EIATTR_EXIT_INSTR_OFFSETS
	.align		4
        /*0048*/ 	.byte	0x04, 0x1c
        /*004a*/ 	.short	(.L_15 - .L_14)


	//   ....[0]....
.L_14:
        /*004c*/ 	.word	0x00000080


	//   ....[1]....
        /*0050*/ 	.word	0x00000390


	//   ....[2]....
        /*0054*/ 	.word	0x00000570


	//----- nvinfo : EIATTR_CRS_STACK_SIZE
	.align		4
.L_15:
        /*0058*/ 	.byte	0x04, 0x1e
        /*005a*/ 	.short	(.L_17 - .L_16)
.L_16:
        /*005c*/ 	.word	0x00000000


	//----- nvinfo : EIATTR_CBANK_PARAM_SIZE
	.align		4
.L_17:
        /*0060*/ 	.byte	0x03, 0x19
        /*0062*/ 	.short	0x0018


	//----- nvinfo : EIATTR_PARAM_CBANK
	.align		4
        /*0064*/ 	.byte	0x04, 0x0a
        /*0066*/ 	.short	(.L_19 - .L_18)
	.align		4
.L_18:
        /*0068*/ 	.word	index@(.nv.constant0._Z5SAXPYPdS_d)
        /*006c*/ 	.short	0x0380
        /*006e*/ 	.short	0x0018


	//----- nvinfo : EIATTR_SW_WAR
	.align		4
.L_19:
        /*0070*/ 	.byte	0x04, 0x36
        /*0072*/ 	.short	(.L_21 - .L_20)
.L_20:
        /*0074*/ 	.word	0x00000008
.L_21:


//--------------------- .nv.callgraph             --------------------------
	.section	.nv.callgraph,"",@"SHT_CUDA_CALLGRAPH"
	.align	4
	.sectionentsize	8
	.align		4
        /*0000*/ 	.word	0x00000000
	.align		4
        /*0004*/ 	.word	0xffffffff
	.align		4
        /*0008*/ 	.word	0x00000000
	.align		4
        /*000c*/ 	.word	0xfffffffe
	.align		4
        /*0010*/ 	.word	0x00000000
	.align		4
        /*0014*/ 	.word	0xfffffffd
	.align		4
        /*0018*/ 	.word	0x00000000
	.align		4
        /*001c*/ 	.word	0xfffffffc


//--------------------- .text._Z5SAXPYPdS_d       --------------------------
	.section	.text._Z5SAXPYPdS_d,"ax",@progbits
	.align	128
        .global         _Z5SAXPYPdS_d
        .type           _Z5SAXPYPdS_d,@function
        .size           _Z5SAXPYPdS_d,(.L_x_5 - _Z5SAXPYPdS_d)
        .other          _Z5SAXPYPdS_d,@"STO_CUDA_ENTRY STV_DEFAULT"
_Z5SAXPYPdS_d:
.text._Z5SAXPYPdS_d:
[----:B------:R-:W-:Y:S01]  /*0000*/  LDC R1, c[0x0][0x37c] ;  /* 0x0000df00ff017b82 */ /* 0x000fe20000000800 */
[----:B------:R-:W0:Y:S07]  /*0010*/  S2R R3, SR_TID.X ;  /* 0x0000000000037919 */ /* 0x000e2e0000002100 */
[----:B------:R-:W0:Y:S08]  /*0020*/  S2UR UR4, SR_CTAID.X ;  /* 0x00000000000479c3 */ /* 0x000e300000002500 */
[----:B------:R-:W0:Y:S01]  /*0030*/  LDC R0, c[0x0][0x360] ;  /* 0x0000d800ff007b82 */ /* 0x000e220000000800 */
[----:B------:R-:W1:Y:S01]  /*0040*/  LDCU UR5, c[0x0][0x370] ;  /* 0x00006e00ff0577ac */ /* 0x000e620008000800 */
[----:B0-----:R-:W-:-:S02]  /*0050*/  IMAD R3, R0, UR4, R3 ;  /* 0x0000000400037c24 */ /* 0x001fc4000f8e0203 */
[----:B-1----:R-:W-:-:S03]  /*0060*/  IMAD R0, R0, UR5, RZ ;  /* 0x0000000500007c24 */ /* 0x002fc6000f8e02ff */
[----:B------:R-:W-:-:S13]  /*0070*/  ISETP.GT.AND P0, PT, R3, 0x1869f, PT ;  /* 0x0001869f0300780c */ /* 0x000fda0003f04270 */
[----:B------:R-:W-:Y:S05]  /*0080*/  @P0 EXIT ;  /* 0x000000000000094d */ /* 0x000fea0003800000 */
[----:B------:R-:W0:Y:S01]  /*0090*/  I2F.U32.RP R8, R0 ;  /* 0x0000000000087306 */ /* 0x000e220000209000 */
[C---:B------:R-:W-:Y:S01]  /*00a0*/  IADD3 R2, PT, PT, R0.reuse, R3, RZ ;  /* 0x0000000300027210 */ /* 0x040fe20007ffe0ff */
[----:B------:R-:W-:Y:S01]  /*00b0*/  IMAD.MOV R9, RZ, RZ, -R0 ;  /* 0x000000ffff097224 */ /* 0x000fe200078e0a00 */
[----:B------:R-:W-:Y:S01]  /*00c0*/  ISETP.NE.U32.AND P2, PT, R0, RZ, PT ;  /* 0x000000ff0000720c */ /* 0x000fe20003f45070 */
[----:B------:R-:W1:Y:S01]  /*00d0*/  LDCU.64 UR8, c[0x0][0x390] ;  /* 0x00007200ff0877ac */ /* 0x000e620008000a00 */
[C---:B------:R-:W-:Y:S01]  /*00e0*/  ISETP.GE.AND P0, PT, R2.reuse, 0x186a0, PT ;  /* 0x000186a00200780c */ /* 0x040fe20003f06270 */
[----:B------:R-:W-:Y:S01]  /*00f0*/  BSSY.RECONVERGENT B0, `(.L_x_0) ;  /* 0x0000029000007945 */ /* 0x000fe20003800200 */
[----:B------:R-:W-:Y:S01]  /*0100*/  VIMNMX R7, PT, PT, R2, 0x186a0, !PT ;  /* 0x000186a002077848 */ /* 0x000fe20007fe0100 */
[----:B------:R-:W2:Y:S01]  /*0110*/  LDCU.64 UR4, c[0x0][0x358] ;  /* 0x00006b00ff0477ac */ /* 0x000ea20008000a00 */
[----:B------:R-:W-:Y:S01]  /*0120*/  SEL R6, RZ, 0x1, P0 ;  /* 0x00000001ff067807 */ /* 0x000fe20000000000 */
[----:B------:R-:W3:Y:S03]  /*0130*/  LDCU.64 UR6, c[0x0][0x390] ;  /* 0x00007200ff0677ac */ /* 0x000ee60008000a00 */
[----:B------:R-:W-:Y:S01]  /*0140*/  IADD3 R7, PT, PT, R7, -R2, -R6 ;  /* 0x8000000207077210 */ /* 0x000fe20007ffe806 */
[----:B0-----:R-:W0:Y:S02]  /*0150*/  MUFU.RCP R8, R8 ;  /* 0x0000000800087308 */ /* 0x001e240000001000 */
[----:B0-----:R-:W-:-:S06]  /*0160*/  IADD3 R4, PT, PT, R8, 0xffffffe, RZ ;  /* 0x0ffffffe08047810 */ /* 0x001fcc0007ffe0ff */
[----:B------:R0:W4:Y:S02]  /*0170*/  F2I.FTZ.U32.TRUNC.NTZ R5, R4 ;  /* 0x0000000400057305 */ /* 0x000124000021f000 */
[----:B0-----:R-:W-:Y:S02]  /*0180*/  IMAD.MOV.U32 R4, RZ, RZ, RZ ;  /* 0x000000ffff047224 */ /* 0x001fe400078e00ff */
[----:B----4-:R-:W-:-:S04]  /*0190*/  IMAD R9, R9, R5, RZ ;  /* 0x0000000509097224 */ /* 0x010fc800078e02ff */
[----:B------:R-:W-:-:S06]  /*01a0*/  IMAD.HI.U32 R8, R5, R9, R4 ;  /* 0x0000000905087227 */ /* 0x000fcc00078e0004 */
[----:B------:R-:W-:-:S05]  /*01b0*/  IMAD.HI.U32 R5, R8, R7, RZ ;  /* 0x0000000708057227 */ /* 0x000fca00078e00ff */
[----:B------:R-:W-:-:S05]  /*01c0*/  IADD3 R2, PT, PT, -R5, RZ, RZ ;  /* 0x000000ff05027210 */ /* 0x000fca0007ffe1ff */
[----:B------:R-:W-:-:S05]  /*01d0*/  IMAD R7, R0, R2, R7 ;  /* 0x0000000200077224 */ /* 0x000fca00078e0207 */
[----:B------:R-:W-:-:S13]  /*01e0*/  ISETP.GE.U32.AND P0, PT, R7, R0, PT ;  /* 0x000000000700720c */ /* 0x000fda0003f06070 */
[----:B------:R-:W-:Y:S01]  /*01f0*/  @P0 IMAD.IADD R7, R7, 0x1, -R0 ;  /* 0x0000000107070824 */ /* 0x000fe200078e0a00 */
[----:B------:R-:W-:-:S04]  /*0200*/  @P0 IADD3 R5, PT, PT, R5, 0x1, RZ ;  /* 0x0000000105050810 */ /* 0x000fc80007ffe0ff */
[----:B------:R-:W-:-:S13]  /*0210*/  ISETP.GE.U32.AND P1, PT, R7, R0, PT ;  /* 0x000000000700720c */ /* 0x000fda0003f26070 */
[----:B------:R-:W-:Y:S01]  /*0220*/  @P1 VIADD R5, R5, 0x1 ;  /* 0x0000000105051836 */ /* 0x000fe20000000000 */
[----:B------:R-:W-:-:S04]  /*0230*/  @!P2 LOP3.LUT R5, RZ, R0, RZ, 0x33, !PT ;  /* 0x00000000ff05a212 */ /* 0x000fc800078e33ff */
[----:B------:R-:W-:-:S04]  /*0240*/  IADD3 R2, PT, PT, R6, R5, RZ ;  /* 0x0000000506027210 */ /* 0x000fc80007ffe0ff */
[C---:B------:R-:W-:Y:S02]  /*0250*/  LOP3.LUT R4, R2.reuse, 0x3, RZ, 0xc0, !PT ;  /* 0x0000000302047812 */ /* 0x040fe400078ec0ff */
[----:B------:R-:W-:Y:S02]  /*0260*/  ISETP.GE.U32.AND P1, PT, R2, 0x3, PT ;  /* 0x000000030200780c */ /* 0x000fe40003f26070 */
[----:B------:R-:W-:-:S13]  /*0270*/  ISETP.NE.AND P0, PT, R4, 0x3, PT ;  /* 0x000000030400780c */ /* 0x000fda0003f05270 */
[----:B-123--:R-:W-:Y:S05]  /*0280*/  @!P0 BRA `(.L_x_1) ;  /* 0x00000000003c8947 */ /* 0x00efea0003800000 */
[----:B------:R-:W0:Y:S01]  /*0290*/  LDC.64 R12, c[0x0][0x380] ;  /* 0x0000e000ff0c7b82 */ /* 0x000e220000000a00 */
[----:B------:R-:W-:-:S05]  /*02a0*/  VIADD R2, R2, 0x1 ;  /* 0x0000000102027836 */ /* 0x000fca0000000000 */
[----:B------:R-:W-:Y:S02]  /*02b0*/  LOP3.LUT R2, R2, 0x3, RZ, 0xc0, !PT ;  /* 0x0000000302027812 */ /* 0x000fe400078ec0ff */
[----:B------:R-:W1:Y:S02]  /*02c0*/  LDC.64 R10, c[0x0][0x388] ;  /* 0x0000e200ff0a7b82 */ /* 0x000e640000000a00 */
[----:B------:R-:W-:-:S07]  /*02d0*/  IADD3 R2, PT, PT, -R2, RZ, RZ ;  /* 0x000000ff02027210 */ /* 0x000fce0007ffe1ff */
.L_x_2:
[----:B0-----:R-:W-:-:S04]  /*02e0*/  IMAD.WIDE R6, R3, 0x8, R12 ;  /* 0x0000000803067825 */ /* 0x001fc800078e020c */
[----:B-12---:R-:W-:Y:S02]  /*02f0*/  IMAD.WIDE R4, R3, 0x8, R10 ;  /* 0x0000000803047825 */ /* 0x006fe400078e020a */
[----:B------:R-:W2:Y:S04]  /*0300*/  LDG.E.64 R6, desc[UR4][R6.64] ;  /* 0x0000000406067981 */ /* 0x000ea8000c1e1b00 */
[----:B------:R-:W2:Y:S01]  /*0310*/  LDG.E.64 R8, desc[UR4][R4.64] ;  /* 0x0000000404087981 */ /* 0x000ea2000c1e1b00 */
[----:B------:R-:W-:Y:S01]  /*0320*/  VIADD R2, R2, 0x1 ;  /* 0x0000000102027836 */ /* 0x000fe20000000000 */
[----:B------:R-:W-:-:S04]  /*0330*/  IADD3 R3, PT, PT, R0, R3, RZ ;  /* 0x0000000300037210 */ /* 0x000fc80007ffe0ff */
[----:B------:R-:W-:Y:S01]  /*0340*/  ISETP.NE.AND P0, PT, R2, RZ, PT ;  /* 0x000000ff0200720c */ /* 0x000fe20003f05270 */
[----:B--2---:R-:W-:-:S07]  /*0350*/  DFMA R8, R6, UR6, R8 ;  /* 0x0000000606087c2b */ /* 0x004fce0008000008 */
[----:B------:R2:W-:Y:S05]  /*0360*/  STG.E.64 desc[UR4][R4.64], R8 ;  /* 0x0000000804007986 */ /* 0x0005ea000c101b04 */
[----:B------:R-:W-:Y:S05]  /*0370*/  @P0 BRA `(.L_x_2) ;  /* 0xfffffffc00d80947 */ /* 0x000fea000383ffff */
.L_x_1:
[----:B------:R-:W-:Y:S05]  /*0380*/  BSYNC.RECONVERGENT B0 ;  /* 0x0000000000007941 */ /* 0x000fea0003800200 */
.L_x_0:
[----:B------:R-:W-:Y:S05]  /*0390*/  @!P1 EXIT ;  /* 0x000000000000994d */ /* 0x000fea0003800000 */
.L_x_3:
[----:B-12---:R-:W0:Y:S08]  /*03a0*/  LDC.64 R4, c[0x0][0x380] ;  /* 0x0000e000ff047b82 */ /* 0x006e300000000a00 */
[----:B------:R-:W1:Y:S01]  /*03b0*/  LDC.64 R6, c[0x0][0x388] ;  /* 0x0000e200ff067b82 */ /* 0x000e620000000a00 */
[----:B0-----:R-:W-:-:S05]  /*03c0*/  IMAD.WIDE R14, R3, 0x8, R4 ;  /* 0x00000008030e7825 */ /* 0x001fca00078e0204 */
[----:B------:R-:W2:Y:S01]  /*03d0*/  LDG.E.64 R4, desc[UR4][R14.64] ;  /* 0x000000040e047981 */ /* 0x000ea2000c1e1b00 */
[----:B-1----:R-:W-:-:S05]  /*03e0*/  IMAD.WIDE R20, R3, 0x8, R6 ;  /* 0x0000000803147825 */ /* 0x002fca00078e0206 */
[----:B------:R-:W2:Y:S01]  /*03f0*/  LDG.E.64 R6, desc[UR4][R20.64] ;  /* 0x0000000414067981 */ /* 0x000ea2000c1e1b00 */
[----:B------:R-:W-:Y:S01]  /*0400*/  IMAD.WIDE R10, R0, 0x8, R20 ;  /* 0x00000008000a7825 */ /* 0x000fe200078e0214 */
[----:B--2---:R-:W-:-:S03]  /*0410*/  DFMA R4, R4, UR8, R6 ;  /* 0x0000000804047c2b */ /* 0x004fc60008000006 */
[----:B------:R-:W-:-:S04]  /*0420*/  IMAD.WIDE R6, R0, 0x8, R14 ;  /* 0x0000000800067825 */ /* 0x000fc800078e020e */
[----:B------:R0:W-:Y:S04]  /*0430*/  STG.E.64 desc[UR4][R20.64], R4 ;  /* 0x0000000414007986 */ /* 0x0001e8000c101b04 */
[----:B------:R-:W2:Y:S04]  /*0440*/  LDG.E.64 R8, desc[UR4][R6.64] ;  /* 0x0000000406087981 */ /* 0x000ea8000c1e1b00 */
[----:B------:R-:W2:Y:S01]  /*0450*/  LDG.E.64 R12, desc[UR4][R10.64] ;  /* 0x000000040a0c7981 */ /* 0x000ea2000c1e1b00 */
[----:B------:R-:W-:Y:S01]  /*0460*/  IMAD.WIDE R16, R0, 0x8, R10 ;  /* 0x0000000800107825 */ /* 0x000fe200078e020a */
[----:B--2---:R-:W-:-:S03]  /*0470*/  DFMA R8, R8, UR8, R12 ;  /* 0x0000000808087c2b */ /* 0x004fc6000800000c */
[----:B------:R-:W-:-:S04]  /*0480*/  IMAD.WIDE R12, R0, 0x8, R6 ;  /* 0x00000008000c7825 */ /* 0x000fc800078e0206 */
[----:B------:R1:W-:Y:S04]  /*0490*/  STG.E.64 desc[UR4][R10.64], R8 ;  /* 0x000000080a007986 */ /* 0x0003e8000c101b04 */
[----:B------:R-:W2:Y:S04]  /*04a0*/  LDG.E.64 R14, desc[UR4][R12.64] ;  /* 0x000000040c0e7981 */ /* 0x000ea8000c1e1b00 */
[----:B------:R-:W2:Y:S01]  /*04b0*/  LDG.E.64 R18, desc[UR4][R16.64] ;  /* 0x0000000410127981 */ /* 0x000ea2000c1e1b00 */
[----:B0-----:R-:W-:Y:S01]  /*04c0*/  IMAD.WIDE R4, R0, 0x8, R16 ;  /* 0x0000000800047825 */ /* 0x001fe200078e0210 */
[----:B--2---:R-:W-:-:S03]  /*04d0*/  DFMA R14, R14, UR8, R18 ;  /* 0x000000080e0e7c2b */ /* 0x004fc60008000012 */
[----:B------:R-:W-:-:S04]  /*04e0*/  IMAD.WIDE R18, R0, 0x8, R12 ;  /* 0x0000000800127825 */ /* 0x000fc800078e020c */
[----:B------:R1:W-:Y:S04]  /*04f0*/  STG.E.64 desc[UR4][R16.64], R14 ;  /* 0x0000000e10007986 */ /* 0x0003e8000c101b04 */
[----:B------:R-:W2:Y:S04]  /*0500*/  LDG.E.64 R18, desc[UR4][R18.64] ;  /* 0x0000000412127981 */ /* 0x000ea8000c1e1b00 */
[----:B------:R-:W2:Y:S01]  /*0510*/  LDG.E.64 R6, desc[UR4][R4.64] ;  /* 0x0000000404067981 */ /* 0x000ea2000c1e1b00 */
[----:B------:R-:W-:-:S04]  /*0520*/  LEA R3, R0, R3, 0x2 ;  /* 0x0000000300037211 */ /* 0x000fc800078e10ff */
[----:B------:R-:W-:Y:S01]  /*0530*/  ISETP.GE.AND P0, PT, R3, 0x186a0, PT ;  /* 0x000186a00300780c */ /* 0x000fe20003f06270 */
[----:B--2---:R-:W-:-:S07]  /*0540*/  DFMA R6, R18, UR8, R6 ;  /* 0x0000000812067c2b */ /* 0x004fce0008000006 */
[----:B------:R1:W-:Y:S05]  /*0550*/  STG.E.64 desc[UR4][R4.64], R6 ;  /* 0x0000000604007986 */ /* 0x0003ea000c101b04 */
[----:B------:R-:W-:Y:S05]  /*0560*/  @!P0 BRA `(.L_x_3) ;  /* 0xfffffffc008c8947 */ /* 0x000fea000383ffff */
[----:B------:R-:W-:Y:S05]  /*0570*/  EXIT ;  /* 0x000000000000794d */ /* 0x000fea0003800000 */
.L_x_4:
[----:B------:R-:W-:-:S00]  /*0580*/  BRA `(.L_x_4) ;  /* 0xfffffffc00fc7947 */ /* 0x000fc0000383ffff */
[----:B------:R-:W-:-:S00]  /*0590*/  NOP ;  /* 0x0000000000007918 */ /* 0x000fc00000000000 */
        /* <DEDUP_REMOVED lines=14> */
.L_x_5:


//--------------------- .nv.shared.reserved.0     --------------------------
	.section	.nv.shared.reserved.0,"aw",@nobits
	.weak		__nv_reservedSMEM_offset_0_alias
	.size		__nv_reservedSMEM_offset_0_alias, 0, 64
	.other		__nv_reservedSMEM_offset_0_alias,@"STO_CUDA_RESERVED_SHARED STV_DEFAULT"
__nv_reservedSMEM_offset_0_alias:
	.zero		0
	.zero		64


//--------------------- .nv.constant0._Z5SAXPYPdS_d --------------------------
	.section	.nv.constant0._Z5SAXPYPdS_d,"a",@progbits
	.sectionflags	@""
	.align	4
.nv.constant0._Z5SAXPYPdS_d:
	.zero		920


//--------------------- SYMBOLS --------------------------

	.type		.nv.reservedSmem.offset0,@object
	.size		.nv.reservedSmem.offset0,0x4
